//
// Generated by NVIDIA NVVM Compiler
//
// Compiler Build ID: CL-36424714
// Cuda compilation tools, release 13.0, V13.0.88
// Based on NVVM 20.0.0
//

.version 9.0
.target sm_100
.address_size 64

	// .globl	_Z14sum_kernel_devPKfPf

.visible .entry _Z14sum_kernel_devPKfPf(
	.param .u64 .ptr .align 1 _Z14sum_kernel_devPKfPf_param_0,
	.param .u64 .ptr .align 1 _Z14sum_kernel_devPKfPf_param_1
)
{
	.reg .pred 	%p<3>;
	.reg .b32 	%r<13>;
	.reg .b32 	%f<68>;
	.reg .b64 	%rd<10>;

	ld.param.u64 	%rd2, [_Z14sum_kernel_devPKfPf_param_0];
	ld.param.u64 	%rd3, [_Z14sum_kernel_devPKfPf_param_1];
	mov.u32 	%r7, %ctaid.x;
	mov.u32 	%r8, %ntid.x;
	mov.u32 	%r9, %tid.x;
	mad.lo.s32 	%r1, %r7, %r8, %r9;
	setp.gt.s32 	%p1, %r1, 63;
	@%p1 bra 	$L__BB0_4;
	shl.b32 	%r11, %r1, 9;
	cvta.to.global.u64 	%rd4, %rd2;
	add.s64 	%rd1, %rd4, 64;
	mov.f32 	%f67, 0f00000000;
	mov.b32 	%r12, 0;
$L__BB0_2:
	mul.wide.s32 	%rd5, %r11, 4;
	add.s64 	%rd6, %rd1, %rd5;
	ld.global.nc.f32 	%f4, [%rd6+-64];
	add.f32 	%f5, %f67, %f4;
	ld.global.nc.f32 	%f6, [%rd6+-60];
	add.f32 	%f7, %f5, %f6;
	ld.global.nc.f32 	%f8, [%rd6+-56];
	add.f32 	%f9, %f7, %f8;
	ld.global.nc.f32 	%f10, [%rd6+-52];
	add.f32 	%f11, %f9, %f10;
	ld.global.nc.f32 	%f12, [%rd6+-48];
	add.f32 	%f13, %f11, %f12;
	ld.global.nc.f32 	%f14, [%rd6+-44];
	add.f32 	%f15, %f13, %f14;
	ld.global.nc.f32 	%f16, [%rd6+-40];
	add.f32 	%f17, %f15, %f16;
	ld.global.nc.f32 	%f18, [%rd6+-36];
	add.f32 	%f19, %f17, %f18;
	ld.global.nc.f32 	%f20, [%rd6+-32];
	add.f32 	%f21, %f19, %f20;
	ld.global.nc.f32 	%f22, [%rd6+-28];
	add.f32 	%f23, %f21, %f22;
	ld.global.nc.f32 	%f24, [%rd6+-24];
	add.f32 	%f25, %f23, %f24;
	ld.global.nc.f32 	%f26, [%rd6+-20];
	add.f32 	%f27, %f25, %f26;
	ld.global.nc.f32 	%f28, [%rd6+-16];
	add.f32 	%f29, %f27, %f28;
	ld.global.nc.f32 	%f30, [%rd6+-12];
	add.f32 	%f31, %f29, %f30;
	ld.global.nc.f32 	%f32, [%rd6+-8];
	add.f32 	%f33, %f31, %f32;
	ld.global.nc.f32 	%f34, [%rd6+-4];
	add.f32 	%f35, %f33, %f34;
	ld.global.nc.f32 	%f36, [%rd6];
	add.f32 	%f37, %f35, %f36;
	ld.global.nc.f32 	%f38, [%rd6+4];
	add.f32 	%f39, %f37, %f38;
	ld.global.nc.f32 	%f40, [%rd6+8];
	add.f32 	%f41, %f39, %f40;
	ld.global.nc.f32 	%f42, [%rd6+12];
	add.f32 	%f43, %f41, %f42;
	ld.global.nc.f32 	%f44, [%rd6+16];
	add.f32 	%f45, %f43, %f44;
	ld.global.nc.f32 	%f46, [%rd6+20];
	add.f32 	%f47, %f45, %f46;
	ld.global.nc.f32 	%f48, [%rd6+24];
	add.f32 	%f49, %f47, %f48;
	ld.global.nc.f32 	%f50, [%rd6+28];
	add.f32 	%f51, %f49, %f50;
	ld.global.nc.f32 	%f52, [%rd6+32];
	add.f32 	%f53, %f51, %f52;
	ld.global.nc.f32 	%f54, [%rd6+36];
	add.f32 	%f55, %f53, %f54;
	ld.global.nc.f32 	%f56, [%rd6+40];
	add.f32 	%f57, %f55, %f56;
	ld.global.nc.f32 	%f58, [%rd6+44];
	add.f32 	%f59, %f57, %f58;
	ld.global.nc.f32 	%f60, [%rd6+48];
	add.f32 	%f61, %f59, %f60;
	ld.global.nc.f32 	%f62, [%rd6+52];
	add.f32 	%f63, %f61, %f62;
	ld.global.nc.f32 	%f64, [%rd6+56];
	add.f32 	%f65, %f63, %f64;
	ld.global.nc.f32 	%f66, [%rd6+60];
	add.f32 	%f67, %f65, %f66;
	add.s32 	%r12, %r12, 32;
	add.s32 	%r11, %r11, 32;
	setp.ne.s32 	%p2, %r12, 512;
	@%p2 bra 	$L__BB0_2;
	cvta.to.global.u64 	%rd7, %rd3;
	mul.wide.s32 	%rd8, %r1, 4;
	add.s64 	%rd9, %rd7, %rd8;
	st.global.f32 	[%rd9], %f67;
$L__BB0_4:
	ret;

}


// ===== COMPILED SASS (sm_100) =====

	.target	sm_100

	.elftype	@"ET_EXEC"


//--------------------- .note.nv.tkinfo           --------------------------
	.section	.note.nv.tkinfo,"",@"SHT_NOTE"
	.sectionflags	@"SHF_NOTE_NV_TKINFO"
	.tkinfo
        /*0018*/ 	.word	0x00000002
        /*0030*/ 	.string	""
        /*0030*/ 	.string	"ptxas"
        /*0030*/ 	.string	"Cuda compilation tools, release 13.0, V13.0.88"
        /*0030*/ 	.string	"Build cuda_13.0.r13.0/compiler.36424714_0"
        /*0030*/ 	.string	"-arch sm_100 -m 64 "



//--------------------- .note.nv.cuinfo           --------------------------
	.section	.note.nv.cuinfo,"",@"SHT_NOTE"
	.sectionflags	@"SHF_NOTE_NV_CUINFO"
        /*0018*/ 	.short	0x0002
        /*001a*/ 	.short	0x0064
        /*001c*/ 	.short	0x0082
	.zero		2


//--------------------- .nv.info                  --------------------------
	.section	.nv.info,"",@"SHT_CUDA_INFO"
	.align	4


	//----- nvinfo : EIATTR_REGCOUNT
	.align		4
        /*0000*/ 	.byte	0x04, 0x2f
        /*0002*/ 	.short	(.L_1 - .L_0)
	.align		4
.L_0:
        /*0004*/ 	.word	index@(_Z14sum_kernel_devPKfPf)
        /*0008*/ 	.word	0x0000001f


	//----- nvinfo : EIATTR_FRAME_SIZE
	.align		4
.L_1:
        /*000c*/ 	.byte	0x04, 0x11
        /*000e*/ 	.short	(.L_3 - .L_2)
	.align		4
.L_2:
        /*0010*/ 	.word	index@(_Z14sum_kernel_devPKfPf)
        /*0014*/ 	.word	0x00000000


	//----- nvinfo : EIATTR_MIN_STACK_SIZE
	.align		4
.L_3:
        /*0018*/ 	.byte	0x04, 0x12
        /*001a*/ 	.short	(.L_5 - .L_4)
	.align		4
.L_4:
        /*001c*/ 	.word	index@(_Z14sum_kernel_devPKfPf)
        /*0020*/ 	.word	0x00000000
.L_5:


//--------------------- .nv.compat                --------------------------
	.section	.nv.compat,"",@"SHT_CUDA_COMPAT_INFO"
	.align	4
        /*0000*/ 	.byte	0x02, 0x09, 0x00, 0x00, 0x02, 0x02, 0x01, 0x00, 0x02, 0x05, 0x05, 0x00, 0x03, 0x07, 0x01, 0x01
        /*0010*/ 	.byte	0x02, 0x03, 0x00, 0x00, 0x02, 0x06, 0x01, 0x00, 0x04, 0x0b, 0x08, 0x00, 0x09, 0x00, 0x00, 0x00
        /*0020*/ 	.byte	0x00, 0x00, 0x00, 0x00


//--------------------- .nv.info._Z14sum_kernel_devPKfPf --------------------------
	.section	.nv.info._Z14sum_kernel_devPKfPf,"",@"SHT_CUDA_INFO"
	.sectionflags	@""
	.align	4


	//----- nvinfo : EIATTR_CUDA_API_VERSION
	.align		4
        /*0000*/ 	.byte	0x04, 0x37
        /*0002*/ 	.short	(.L_7 - .L_6)
.L_6:
        /*0004*/ 	.word	0x00000082


	//----- nvinfo : EIATTR_KPARAM_INFO
	.align		4
.L_7:
        /*0008*/ 	.byte	0x04, 0x17
        /*000a*/ 	.short	(.L_9 - .L_8)
.L_8:
        /*000c*/ 	.word	0x00000000
        /*0010*/ 	.short	0x0001
        /*0012*/ 	.short	0x0008
        /*0014*/ 	.byte	0x00, 0xf5, 0x21, 0x00


	//----- nvinfo : EIATTR_KPARAM_INFO
	.align		4
.L_9:
        /*0018*/ 	.byte	0x04, 0x17
        /*001a*/ 	.short	(.L_11 - .L_10)
.L_10:
        /*001c*/ 	.word	0x00000000
        /*0020*/ 	.short	0x0000
        /*0022*/ 	.short	0x0000
        /*0024*/ 	.byte	0x00, 0xf5, 0x21, 0x00


	//----- nvinfo : EIATTR_SPARSE_MMA_MASK
	.align		4
.L_11:
        /*0028*/ 	.byte	0x03, 0x50
        /*002a*/ 	.short	0x0000


	//----- nvinfo : EIATTR_MAXREG_COUNT
	.align		4
        /*002c*/ 	.byte	0x03, 0x1b
        /*002e*/ 	.short	0x00ff


	//----- nvinfo : EIATTR_MERCURY_ISA_VERSION
	.align		4
        /*0030*/ 	.byte	0x03, 0x5f
        /*0032*/ 	.short	0x0101


	//----- nvinfo : EIATTR_VRC_CTA_INIT_COUNT
	.align		4
        /*0034*/ 	.byte	0x02, 0x4a
	.zero		1
	.zero		1


	//----- nvinfo : EIATTR_EXIT_INSTR_OFFSETS
	.align		4
        /*0038*/ 	.byte	0x04, 0x1c
        /*003a*/ 	.short	(.L_13 - .L_12)


	//   ....[0]....
.L_12:
        /*003c*/ 	.word	0x00000060


	//   ....[1]....
        /*0040*/ 	.word	0x00000580


	//----- nvinfo : EIATTR_CBANK_PARAM_SIZE
	.align		4
.L_13:
        /*0044*/ 	.byte	0x03, 0x19
        /*0046*/ 	.short	0x0010


	//----- nvinfo : EIATTR_PARAM_CBANK
	.align		4
        /*0048*/ 	.byte	0x04, 0x0a
        /*004a*/ 	.short	(.L_15 - .L_14)
	.align		4
.L_14:
        /*004c*/ 	.word	index@(.nv.constant0._Z14sum_kernel_devPKfPf)
        /*0050*/ 	.short	0x0380
        /*0052*/ 	.short	0x0010


	//----- nvinfo : EIATTR_SW_WAR
	.align		4
.L_15:
        /*0054*/ 	.byte	0x04, 0x36
        /*0056*/ 	.short	(.L_17 - .L_16)
.L_16:
        /*0058*/ 	.word	0x00000008
.L_17:


//--------------------- .nv.callgraph             --------------------------
	.section	.nv.callgraph,"",@"SHT_CUDA_CALLGRAPH"
	.align	4
	.sectionentsize	8
	.align		4
        /*0000*/ 	.word	0x00000000
	.align		4
        /*0004*/ 	.word	0xffffffff
	.align		4
        /*0008*/ 	.word	0x00000000
	.align		4
        /*000c*/ 	.word	0xfffffffe
	.align		4
        /*0010*/ 	.word	0x00000000
	.align		4
        /*0014*/ 	.word	0xfffffffd
	.align		4
        /*0018*/ 	.word	0x00000000
	.align		4
        /*001c*/ 	.word	0xfffffffc


//--------------------- .text._Z14sum_kernel_devPKfPf --------------------------
	.section	.text._Z14sum_kernel_devPKfPf,"ax",@progbits
	.align	128
        .global         _Z14sum_kernel_devPKfPf
        .type           _Z14sum_kernel_devPKfPf,@function
        .size           _Z14sum_kernel_devPKfPf,(.L_x_2 - _Z14sum_kernel_devPKfPf)
        .other          _Z14sum_kernel_devPKfPf,@"STO_CUDA_ENTRY STV_DEFAULT"
_Z14sum_kernel_devPKfPf:
.text._Z14sum_kernel_devPKfPf:
[----:B------:R-:W-:Y:S01]  /*0000*/  LDC R1, c[0x0][0x37c] ;  /* 0x0000df00ff017b82 */ /* 0x000fe20000000800 */
[----:B------:R-:W0:Y:S07]  /*0010*/  S2R R3, SR_TID.X ;  /* 0x0000000000037919 */ /* 0x000e2e0000002100 */
[----:B------:R-:W0:Y:S08]  /*0020*/  S2UR UR4, SR_CTAID.X ;  /* 0x00000000000479c3 */ /* 0x000e300000002500 */
[----:B------:R-:W0:Y:S02]  /*0030*/  LDC R0, c[0x0][0x360] ;  /* 0x0000d800ff007b82 */ /* 0x000e240000000800 */
[----:B0-----:R-:W-:-:S05]  /*0040*/  IMAD R0, R0, UR4, R3 ;  /* 0x0000000400007c24 */ /* 0x001fca000f8e0203 */
[----:B------:R-:W-:-:S13]  /*0050*/  ISETP.GT.AND P0, PT, R0, 0x3f, PT ;  /* 0x0000003f0000780c */ /* 0x000fda0003f04270 */
[----:B------:R-:W-:Y:S05]  /*0060*/  @P0 EXIT ;  /* 0x000000000000094d */ /* 0x000fea0003800000 */
[----:B------:R-:W0:Y:S01]  /*0070*/  LDCU.64 UR6, c[0x0][0x380] ;  /* 0x00007000ff0677ac */ /* 0x000e220008000a00 */
[----:B------:R-:W-:Y:S01]  /*0080*/  HFMA2 R20, -RZ, RZ, 0, 0 ;  /* 0x00000000ff147431 */ /* 0x000fe200000001ff */
[----:B------:R-:W-:Y:S01]  /*0090*/  SHF.L.U32 R4, R0, 0x9, RZ ;  /* 0x0000000900047819 */ /* 0x000fe200000006ff */
[----:B------:R-:W1:Y:S01]  /*00a0*/  LDCU.64 UR8, c[0x0][0x358] ;  /* 0x00006b00ff0877ac */ /* 0x000e620008000a00 */
[----:B------:R-:W-:Y:S01]  /*00b0*/  UMOV UR4, URZ ;  /* 0x000000ff00047c82 */ /* 0x000fe20008000000 */
[----:B0-----:R-:W-:-:S04]  /*00c0*/  UIADD3 UR5, UP0, UPT, UR6, 0x40, URZ ;  /* 0x0000004006057890 */ /* 0x001fc8000ff1e0ff */
[----:B-1----:R-:W-:-:S12]  /*00d0*/  UIADD3.X UR6, UPT, UPT, URZ, UR7, URZ, UP0, !UPT ;  /* 0x00000007ff067290 */ /* 0x002fd800087fe4ff */
.L_x_0:
[----:B------:R-:W-:Y:S02]  /*00e0*/  MOV R2, UR5 ;  /* 0x0000000500027c02 */ /* 0x000fe40008000f00 */
[----:B------:R-:W-:-:S03]  /*00f0*/  MOV R3, UR6 ;  /* 0x0000000600037c02 */ /* 0x000fc60008000f00 */
[----:B------:R-:W-:-:S05]  /*0100*/  IMAD.WIDE R2, R4, 0x4, R2 ;  /* 0x0000000404027825 */ /* 0x000fca00078e0202 */
[----:B------:R-:W2:Y:S04]  /*0110*/  LDG.E.CONSTANT R21, desc[UR8][R2.64+-0x40] ;  /* 0xffffc00802157981 */ /* 0x000ea8000c1e9900 */
[----:B------:R-:W3:Y:S04]  /*0120*/  LDG.E.CONSTANT R27, desc[UR8][R2.64+-0x3c] ;  /* 0xffffc408021b7981 */ /* 0x000ee8000c1e9900 */
[----:B------:R-:W4:Y:S04]  /*0130*/  LDG.E.CONSTANT R22, desc[UR8][R2.64+-0x38] ;  /* 0xffffc80802167981 */ /* 0x000f28000c1e9900 */
[----:B------:R-:W5:Y:S04]  /*0140*/  LDG.E.CONSTANT R23, desc[UR8][R2.64+-0x34] ;  /* 0xffffcc0802177981 */ /* 0x000f68000c1e9900 */
        /* <DEDUP_REMOVED lines=16> */
[----:B------:R-:W5:Y:S01]  /*0250*/  LDG.E.CONSTANT R19, desc[UR8][R2.64+0x10] ;  /* 0x0000100802137981 */ /* 0x000f62000c1e9900 */
[----:B--2---:R-:W-:-:S03]  /*0260*/  FADD R20, R21, R20 ;  /* 0x0000001415147221 */ /* 0x004fc60000000000 */
[----:B------:R-:W2:Y:S01]  /*0270*/  LDG.E.CONSTANT R21, desc[UR8][R2.64+0x14] ;  /* 0x0000140802157981 */ /* 0x000ea2000c1e9900 */
[----:B---3--:R-:W-:-:S03]  /*0280*/  FADD R27, R20, R27 ;  /* 0x0000001b141b7221 */ /* 0x008fc60000000000 */
[----:B------:R-:W3:Y:S01]  /*0290*/  LDG.E.CONSTANT R20, desc[UR8][R2.64+0x18] ;  /* 0x0000180802147981 */ /* 0x000ee2000c1e9900 */
[----:B----4-:R-:W-:-:S03]  /*02a0*/  FADD R26, R27, R22 ;  /* 0x000000161b1a7221 */ /* 0x010fc60000000000 */
[----:B------:R-:W4:Y:S01]  /*02b0*/  LDG.E.CONSTANT R22, desc[UR8][R2.64+0x1c] ;  /* 0x00001c0802167981 */ /* 0x000f22000c1e9900 */
[----:B-----5:R-:W-:-:S03]  /*02c0*/  FADD R27, R26, R23 ;  /* 0x000000171a1b7221 */ /* 0x020fc60000000000 */
[----:B------:R-:W5:Y:S01]  /*02d0*/  LDG.E.CONSTANT R23, desc[UR8][R2.64+0x20] ;  /* 0x0000200802177981 */ /* 0x000f62000c1e9900 */
[----:B------:R-:W-:-:S03]  /*02e0*/  FADD R26, R27, R24 ;  /* 0x000000181b1a7221 */ /* 0x000fc60000000000 */
        /* <DEDUP_REMOVED lines=10> */
[----:B------:R-:W5:Y:S04]  /*0390*/  LDG.E.CONSTANT R8, desc[UR8][R2.64+0x38] ;  /* 0x0000380802087981 */ /* 0x000f68000c1e9900 */
[----:B------:R-:W5:Y:S01]  /*03a0*/  LDG.E.CONSTANT R26, desc[UR8][R2.64+0x3c] ;  /* 0x00003c08021a7981 */ /* 0x000f62000c1e9900 */
[----:B------:R-:W-:Y:S01]  /*03b0*/  FADD R9, R28, R9 ;  /* 0x000000091c097221 */ /* 0x000fe20000000000 */
[----:B------:R-:W-:Y:S01]  /*03c0*/  UIADD3 UR4, UPT, UPT, UR4, 0x20, URZ ;  /* 0x0000002004047890 */ /* 0x000fe2000fffe0ff */
[----:B------:R-:W-:Y:S02]  /*03d0*/  IADD3 R4, PT, PT, R4, 0x20, RZ ;  /* 0x0000002004047810 */ /* 0x000fe40007ffe0ff */
[----:B------:R-:W-:Y:S01]  /*03e0*/  FADD R10, R9, R10 ;  /* 0x0000000a090a7221 */ /* 0x000fe20000000000 */
[----:B------:R-:W-:-:S03]  /*03f0*/  UISETP.NE.AND UP0, UPT, UR4, 0x200, UPT ;  /* 0x000002000400788c */ /* 0x000fc6000bf05270 */
[----:B------:R-:W-:-:S04]  /*0400*/  FADD R11, R10, R11 ;  /* 0x0000000b0a0b7221 */ /* 0x000fc80000000000 */
        /* <DEDUP_REMOVED lines=8> */
[----:B--2---:R-:W-:-:S04]  /*0490*/  FADD R21, R18, R21 ;  /* 0x0000001512157221 */ /* 0x004fc80000000000 */
[----:B---3--:R-:W-:-:S04]  /*04a0*/  FADD R21, R21, R20 ;  /* 0x0000001415157221 */ /* 0x008fc80000000000 */
[----:B----4-:R-:W-:-:S04]  /*04b0*/  FADD R22, R21, R22 ;  /* 0x0000001615167221 */ /* 0x010fc80000000000 */
[----:B-----5:R-:W-:-:S04]  /*04c0*/  FADD R23, R22, R23 ;  /* 0x0000001716177221 */ /* 0x020fc80000000000 */
[----:B------:R-:W-:-:S04]  /*04d0*/  FADD R24, R23, R24 ;  /* 0x0000001817187221 */ /* 0x000fc80000000000 */
[----:B------:R-:W-:-:S04]  /*04e0*/  FADD R24, R24, R25 ;  /* 0x0000001918187221 */ /* 0x000fc80000000000 */
[----:B------:R-:W-:-:S04]  /*04f0*/  FADD R5, R24, R5 ;  /* 0x0000000518057221 */ /* 0x000fc80000000000 */
[----:B------:R-:W-:-:S04]  /*0500*/  FADD R6, R5, R6 ;  /* 0x0000000605067221 */ /* 0x000fc80000000000 */
[----:B------:R-:W-:-:S04]  /*0510*/  FADD R7, R6, R7 ;  /* 0x0000000706077221 */ /* 0x000fc80000000000 */
[----:B------:R-:W-:-:S04]  /*0520*/  FADD R7, R7, R8 ;  /* 0x0000000807077221 */ /* 0x000fc80000000000 */
[----:B------:R-:W-:Y:S01]  /*0530*/  FADD R20, R7, R26 ;  /* 0x0000001a07147221 */ /* 0x000fe20000000000 */
[----:B------:R-:W-:Y:S06]  /*0540*/  BRA.U UP0, `(.L_x_0) ;  /* 0xfffffff900e47547 */ /* 0x000fec000b83ffff */
[----:B------:R-:W0:Y:S02]  /*0550*/  LDC.64 R2, c[0x0][0x388] ;  /* 0x0000e200ff027b82 */ /* 0x000e240000000a00 */
[----:B0-----:R-:W-:-:S05]  /*0560*/  IMAD.WIDE R2, R0, 0x4, R2 ;  /* 0x0000000400027825 */ /* 0x001fca00078e0202 */
[----:B------:R-:W-:Y:S01]  /*0570*/  STG.E desc[UR8][R2.64], R20 ;  /* 0x0000001402007986 */ /* 0x000fe2000c101908 */
[----:B------:R-:W-:Y:S05]  /*0580*/  EXIT ;  /* 0x000000000000794d */ /* 0x000fea0003800000 */
.L_x_1:
[----:B------:R-:W-:-:S00]  /*0590*/  BRA `(.L_x_1) ;  /* 0xfffffffc00fc7947 */ /* 0x000fc0000383ffff */
[----:B------:R-:W-:-:S00]  /*05a0*/  NOP ;  /* 0x0000000000007918 */ /* 0x000fc00000000000 */
        /* <DEDUP_REMOVED lines=13> */
.L_x_2:


//--------------------- .nv.shared.reserved.0     --------------------------
	.section	.nv.shared.reserved.0,"aw",@nobits
	.weak		__nv_reservedSMEM_offset_0_alias
	.size		__nv_reservedSMEM_offset_0_alias, 0, 64
	.other		__nv_reservedSMEM_offset_0_alias,@"STO_CUDA_RESERVED_SHARED STV_DEFAULT"
__nv_reservedSMEM_offset_0_alias:
	.zero		0
	.zero		64


//--------------------- .nv.constant0._Z14sum_kernel_devPKfPf --------------------------
	.section	.nv.constant0._Z14sum_kernel_devPKfPf,"a",@progbits
	.sectionflags	@""
	.align	4
.nv.constant0._Z14sum_kernel_devPKfPf:
	.zero		912


//--------------------- SYMBOLS --------------------------

	.type		.nv.reservedSmem.offset0,@object
	.size		.nv.reservedSmem.offset0,0x4
